//
// Generated by NVIDIA NVVM Compiler
//
// Compiler Build ID: CL-36424714
// Cuda compilation tools, release 13.0, V13.0.88
// Based on NVVM 20.0.0
//

.version 9.0
.target sm_100
.address_size 64

	// .globl	_Z23matmul_relu_kernel_bf16PKfS0_S0_Pfiiii

.visible .entry _Z23matmul_relu_kernel_bf16PKfS0_S0_Pfiiii(
	.param .u64 .ptr .align 1 _Z23matmul_relu_kernel_bf16PKfS0_S0_Pfiiii_param_0,
	.param .u64 .ptr .align 1 _Z23matmul_relu_kernel_bf16PKfS0_S0_Pfiiii_param_1,
	.param .u64 .ptr .align 1 _Z23matmul_relu_kernel_bf16PKfS0_S0_Pfiiii_param_2,
	.param .u64 .ptr .align 1 _Z23matmul_relu_kernel_bf16PKfS0_S0_Pfiiii_param_3,
	.param .u32 _Z23matmul_relu_kernel_bf16PKfS0_S0_Pfiiii_param_4,
	.param .u32 _Z23matmul_relu_kernel_bf16PKfS0_S0_Pfiiii_param_5,
	.param .u32 _Z23matmul_relu_kernel_bf16PKfS0_S0_Pfiiii_param_6,
	.param .u32 _Z23matmul_relu_kernel_bf16PKfS0_S0_Pfiiii_param_7
)
{
	.reg .pred 	%p<13>;
	.reg .b16 	%rs<175>;
	.reg .b32 	%r<48>;
	.reg .b32 	%f<144>;
	.reg .b64 	%rd<47>;

	ld.param.u64 	%rd12, [_Z23matmul_relu_kernel_bf16PKfS0_S0_Pfiiii_param_0];
	ld.param.u64 	%rd13, [_Z23matmul_relu_kernel_bf16PKfS0_S0_Pfiiii_param_1];
	ld.param.u64 	%rd10, [_Z23matmul_relu_kernel_bf16PKfS0_S0_Pfiiii_param_2];
	ld.param.u64 	%rd11, [_Z23matmul_relu_kernel_bf16PKfS0_S0_Pfiiii_param_3];
	ld.param.u32 	%r27, [_Z23matmul_relu_kernel_bf16PKfS0_S0_Pfiiii_param_4];
	ld.param.u32 	%r25, [_Z23matmul_relu_kernel_bf16PKfS0_S0_Pfiiii_param_5];
	ld.param.u32 	%r26, [_Z23matmul_relu_kernel_bf16PKfS0_S0_Pfiiii_param_6];
	cvta.to.global.u64 	%rd1, %rd13;
	cvta.to.global.u64 	%rd2, %rd12;
	mov.u32 	%r28, %ctaid.y;
	mov.u32 	%r29, %ntid.y;
	mov.u32 	%r30, %tid.y;
	mad.lo.s32 	%r1, %r28, %r29, %r30;
	mov.u32 	%r31, %ctaid.x;
	mov.u32 	%r32, %ntid.x;
	mov.u32 	%r33, %tid.x;
	mad.lo.s32 	%r2, %r31, %r32, %r33;
	setp.ge.s32 	%p1, %r1, %r27;
	setp.ge.s32 	%p2, %r2, %r25;
	or.pred  	%p3, %p1, %p2;
	@%p3 bra 	$L__BB0_15;
	setp.lt.s32 	%p4, %r26, 1;
	mov.f32 	%f143, 0f00000000;
	@%p4 bra 	$L__BB0_14;
	mul.lo.s32 	%r3, %r26, %r1;
	mul.lo.s32 	%r4, %r26, %r2;
	and.b32  	%r5, %r26, 15;
	setp.lt.u32 	%p5, %r26, 16;
	mov.f32 	%f143, 0f00000000;
	mov.b32 	%r44, 0;
	@%p5 bra 	$L__BB0_5;
	and.b32  	%r44, %r26, 2147483632;
	neg.s32 	%r42, %r44;
	mul.wide.u32 	%rd14, %r3, 4;
	add.s64 	%rd15, %rd14, %rd2;
	add.s64 	%rd45, %rd15, 32;
	add.s64 	%rd4, %rd1, 32;
	mov.f32 	%f143, 0f00000000;
	mov.u32 	%r41, %r4;
$L__BB0_4:
	.pragma "nounroll";
	mul.wide.s32 	%rd16, %r41, 4;
	add.s64 	%rd17, %rd4, %rd16;
	ld.global.f32 	%f18, [%rd45+-32];
	// begin inline asm
	{  cvt.rn.bf16.f32 %rs1, %f18;}

	// end inline asm
	ld.global.f32 	%f19, [%rd17+-32];
	// begin inline asm
	{  cvt.rn.bf16.f32 %rs2, %f19;}

	// end inline asm
	// begin inline asm
	{ mul.bf16 %rs3,%rs1,%rs2; }

	// end inline asm
	// begin inline asm
	{ cvt.f32.bf16 %f20, %rs3;}

	// end inline asm
	add.f32 	%f66, %f143, %f20;
	ld.global.f32 	%f21, [%rd45+-28];
	// begin inline asm
	{  cvt.rn.bf16.f32 %rs7, %f21;}

	// end inline asm
	ld.global.f32 	%f22, [%rd17+-28];
	// begin inline asm
	{  cvt.rn.bf16.f32 %rs8, %f22;}

	// end inline asm
	// begin inline asm
	{ mul.bf16 %rs9,%rs7,%rs8; }

	// end inline asm
	// begin inline asm
	{ cvt.f32.bf16 %f23, %rs9;}

	// end inline asm
	add.f32 	%f67, %f66, %f23;
	ld.global.f32 	%f24, [%rd45+-24];
	// begin inline asm
	{  cvt.rn.bf16.f32 %rs13, %f24;}

	// end inline asm
	ld.global.f32 	%f25, [%rd17+-24];
	// begin inline asm
	{  cvt.rn.bf16.f32 %rs14, %f25;}

	// end inline asm
	// begin inline asm
	{ mul.bf16 %rs15,%rs13,%rs14; }

	// end inline asm
	// begin inline asm
	{ cvt.f32.bf16 %f26, %rs15;}

	// end inline asm
	add.f32 	%f68, %f67, %f26;
	ld.global.f32 	%f27, [%rd45+-20];
	// begin inline asm
	{  cvt.rn.bf16.f32 %rs19, %f27;}

	// end inline asm
	ld.global.f32 	%f28, [%rd17+-20];
	// begin inline asm
	{  cvt.rn.bf16.f32 %rs20, %f28;}

	// end inline asm
	// begin inline asm
	{ mul.bf16 %rs21,%rs19,%rs20; }

	// end inline asm
	// begin inline asm
	{ cvt.f32.bf16 %f29, %rs21;}

	// end inline asm
	add.f32 	%f69, %f68, %f29;
	ld.global.f32 	%f30, [%rd45+-16];
	// begin inline asm
	{  cvt.rn.bf16.f32 %rs25, %f30;}

	// end inline asm
	ld.global.f32 	%f31, [%rd17+-16];
	// begin inline asm
	{  cvt.rn.bf16.f32 %rs26, %f31;}

	// end inline asm
	// begin inline asm
	{ mul.bf16 %rs27,%rs25,%rs26; }

	// end inline asm
	// begin inline asm
	{ cvt.f32.bf16 %f32, %rs27;}

	// end inline asm
	add.f32 	%f70, %f69, %f32;
	ld.global.f32 	%f33, [%rd45+-12];
	// begin inline asm
	{  cvt.rn.bf16.f32 %rs31, %f33;}

	// end inline asm
	ld.global.f32 	%f34, [%rd17+-12];
	// begin inline asm
	{  cvt.rn.bf16.f32 %rs32, %f34;}

	// end inline asm
	// begin inline asm
	{ mul.bf16 %rs33,%rs31,%rs32; }

	// end inline asm
	// begin inline asm
	{ cvt.f32.bf16 %f35, %rs33;}

	// end inline asm
	add.f32 	%f71, %f70, %f35;
	ld.global.f32 	%f36, [%rd45+-8];
	// begin inline asm
	{  cvt.rn.bf16.f32 %rs37, %f36;}

	// end inline asm
	ld.global.f32 	%f37, [%rd17+-8];
	// begin inline asm
	{  cvt.rn.bf16.f32 %rs38, %f37;}

	// end inline asm
	// begin inline asm
	{ mul.bf16 %rs39,%rs37,%rs38; }

	// end inline asm
	// begin inline asm
	{ cvt.f32.bf16 %f38, %rs39;}

	// end inline asm
	add.f32 	%f72, %f71, %f38;
	ld.global.f32 	%f39, [%rd45+-4];
	// begin inline asm
	{  cvt.rn.bf16.f32 %rs43, %f39;}

	// end inline asm
	ld.global.f32 	%f40, [%rd17+-4];
	// begin inline asm
	{  cvt.rn.bf16.f32 %rs44, %f40;}

	// end inline asm
	// begin inline asm
	{ mul.bf16 %rs45,%rs43,%rs44; }

	// end inline asm
	// begin inline asm
	{ cvt.f32.bf16 %f41, %rs45;}

	// end inline asm
	add.f32 	%f73, %f72, %f41;
	ld.global.f32 	%f42, [%rd45];
	// begin inline asm
	{  cvt.rn.bf16.f32 %rs49, %f42;}

	// end inline asm
	ld.global.f32 	%f43, [%rd17];
	// begin inline asm
	{  cvt.rn.bf16.f32 %rs50, %f43;}

	// end inline asm
	// begin inline asm
	{ mul.bf16 %rs51,%rs49,%rs50; }

	// end inline asm
	// begin inline asm
	{ cvt.f32.bf16 %f44, %rs51;}

	// end inline asm
	add.f32 	%f74, %f73, %f44;
	ld.global.f32 	%f45, [%rd45+4];
	// begin inline asm
	{  cvt.rn.bf16.f32 %rs55, %f45;}

	// end inline asm
	ld.global.f32 	%f46, [%rd17+4];
	// begin inline asm
	{  cvt.rn.bf16.f32 %rs56, %f46;}

	// end inline asm
	// begin inline asm
	{ mul.bf16 %rs57,%rs55,%rs56; }

	// end inline asm
	// begin inline asm
	{ cvt.f32.bf16 %f47, %rs57;}

	// end inline asm
	add.f32 	%f75, %f74, %f47;
	ld.global.f32 	%f48, [%rd45+8];
	// begin inline asm
	{  cvt.rn.bf16.f32 %rs61, %f48;}

	// end inline asm
	ld.global.f32 	%f49, [%rd17+8];
	// begin inline asm
	{  cvt.rn.bf16.f32 %rs62, %f49;}

	// end inline asm
	// begin inline asm
	{ mul.bf16 %rs63,%rs61,%rs62; }

	// end inline asm
	// begin inline asm
	{ cvt.f32.bf16 %f50, %rs63;}

	// end inline asm
	add.f32 	%f76, %f75, %f50;
	ld.global.f32 	%f51, [%rd45+12];
	// begin inline asm
	{  cvt.rn.bf16.f32 %rs67, %f51;}

	// end inline asm
	ld.global.f32 	%f52, [%rd17+12];
	// begin inline asm
	{  cvt.rn.bf16.f32 %rs68, %f52;}

	// end inline asm
	// begin inline asm
	{ mul.bf16 %rs69,%rs67,%rs68; }

	// end inline asm
	// begin inline asm
	{ cvt.f32.bf16 %f53, %rs69;}

	// end inline asm
	add.f32 	%f77, %f76, %f53;
	ld.global.f32 	%f54, [%rd45+16];
	// begin inline asm
	{  cvt.rn.bf16.f32 %rs73, %f54;}

	// end inline asm
	ld.global.f32 	%f55, [%rd17+16];
	// begin inline asm
	{  cvt.rn.bf16.f32 %rs74, %f55;}

	// end inline asm
	// begin inline asm
	{ mul.bf16 %rs75,%rs73,%rs74; }

	// end inline asm
	// begin inline asm
	{ cvt.f32.bf16 %f56, %rs75;}

	// end inline asm
	add.f32 	%f78, %f77, %f56;
	ld.global.f32 	%f57, [%rd45+20];
	// begin inline asm
	{  cvt.rn.bf16.f32 %rs79, %f57;}

	// end inline asm
	ld.global.f32 	%f58, [%rd17+20];
	// begin inline asm
	{  cvt.rn.bf16.f32 %rs80, %f58;}

	// end inline asm
	// begin inline asm
	{ mul.bf16 %rs81,%rs79,%rs80; }

	// end inline asm
	// begin inline asm
	{ cvt.f32.bf16 %f59, %rs81;}

	// end inline asm
	add.f32 	%f79, %f78, %f59;
	ld.global.f32 	%f60, [%rd45+24];
	// begin inline asm
	{  cvt.rn.bf16.f32 %rs85, %f60;}

	// end inline asm
	ld.global.f32 	%f61, [%rd17+24];
	// begin inline asm
	{  cvt.rn.bf16.f32 %rs86, %f61;}

	// end inline asm
	// begin inline asm
	{ mul.bf16 %rs87,%rs85,%rs86; }

	// end inline asm
	// begin inline asm
	{ cvt.f32.bf16 %f62, %rs87;}

	// end inline asm
	add.f32 	%f80, %f79, %f62;
	ld.global.f32 	%f63, [%rd45+28];
	// begin inline asm
	{  cvt.rn.bf16.f32 %rs91, %f63;}

	// end inline asm
	ld.global.f32 	%f64, [%rd17+28];
	// begin inline asm
	{  cvt.rn.bf16.f32 %rs92, %f64;}

	// end inline asm
	// begin inline asm
	{ mul.bf16 %rs93,%rs91,%rs92; }

	// end inline asm
	// begin inline asm
	{ cvt.f32.bf16 %f65, %rs93;}

	// end inline asm
	add.f32 	%f143, %f80, %f65;
	add.s32 	%r42, %r42, 16;
	add.s64 	%rd45, %rd45, 64;
	add.s32 	%r41, %r41, 16;
	setp.ne.s32 	%p6, %r42, 0;
	@%p6 bra 	$L__BB0_4;
$L__BB0_5:
	setp.eq.s32 	%p7, %r5, 0;
	@%p7 bra 	$L__BB0_14;
	and.b32  	%r13, %r26, 7;
	setp.lt.u32 	%p8, %r5, 8;
	@%p8 bra 	$L__BB0_8;
	add.s32 	%r35, %r44, %r3;
	mul.wide.u32 	%rd18, %r35, 4;
	add.s64 	%rd19, %rd2, %rd18;
	ld.global.f32 	%f82, [%rd19];
	// begin inline asm
	{  cvt.rn.bf16.f32 %rs97, %f82;}

	// end inline asm
	add.s32 	%r36, %r44, %r4;
	mul.wide.s32 	%rd20, %r36, 4;
	add.s64 	%rd21, %rd1, %rd20;
	ld.global.f32 	%f83, [%rd21];
	// begin inline asm
	{  cvt.rn.bf16.f32 %rs98, %f83;}

	// end inline asm
	// begin inline asm
	{ mul.bf16 %rs99,%rs97,%rs98; }

	// end inline asm
	// begin inline asm
	{ cvt.f32.bf16 %f84, %rs99;}

	// end inline asm
	add.f32 	%f106, %f143, %f84;
	cvt.u64.u32 	%rd22, %r3;
	cvt.u64.u32 	%rd23, %r44;
	add.s64 	%rd24, %rd23, %rd22;
	shl.b64 	%rd25, %rd24, 2;
	add.s64 	%rd26, %rd2, %rd25;
	ld.global.f32 	%f85, [%rd26+4];
	// begin inline asm
	{  cvt.rn.bf16.f32 %rs103, %f85;}

	// end inline asm
	ld.global.f32 	%f86, [%rd21+4];
	// begin inline asm
	{  cvt.rn.bf16.f32 %rs104, %f86;}

	// end inline asm
	// begin inline asm
	{ mul.bf16 %rs105,%rs103,%rs104; }

	// end inline asm
	// begin inline asm
	{ cvt.f32.bf16 %f87, %rs105;}

	// end inline asm
	add.f32 	%f107, %f106, %f87;
	ld.global.f32 	%f88, [%rd26+8];
	// begin inline asm
	{  cvt.rn.bf16.f32 %rs109, %f88;}

	// end inline asm
	ld.global.f32 	%f89, [%rd21+8];
	// begin inline asm
	{  cvt.rn.bf16.f32 %rs110, %f89;}

	// end inline asm
	// begin inline asm
	{ mul.bf16 %rs111,%rs109,%rs110; }

	// end inline asm
	// begin inline asm
	{ cvt.f32.bf16 %f90, %rs111;}

	// end inline asm
	add.f32 	%f108, %f107, %f90;
	ld.global.f32 	%f91, [%rd26+12];
	// begin inline asm
	{  cvt.rn.bf16.f32 %rs115, %f91;}

	// end inline asm
	ld.global.f32 	%f92, [%rd21+12];
	// begin inline asm
	{  cvt.rn.bf16.f32 %rs116, %f92;}

	// end inline asm
	// begin inline asm
	{ mul.bf16 %rs117,%rs115,%rs116; }

	// end inline asm
	// begin inline asm
	{ cvt.f32.bf16 %f93, %rs117;}

	// end inline asm
	add.f32 	%f109, %f108, %f93;
	ld.global.f32 	%f94, [%rd26+16];
	// begin inline asm
	{  cvt.rn.bf16.f32 %rs121, %f94;}

	// end inline asm
	ld.global.f32 	%f95, [%rd21+16];
	// begin inline asm
	{  cvt.rn.bf16.f32 %rs122, %f95;}

	// end inline asm
	// begin inline asm
	{ mul.bf16 %rs123,%rs121,%rs122; }

	// end inline asm
	// begin inline asm
	{ cvt.f32.bf16 %f96, %rs123;}

	// end inline asm
	add.f32 	%f110, %f109, %f96;
	ld.global.f32 	%f97, [%rd26+20];
	// begin inline asm
	{  cvt.rn.bf16.f32 %rs127, %f97;}

	// end inline asm
	ld.global.f32 	%f98, [%rd21+20];
	// begin inline asm
	{  cvt.rn.bf16.f32 %rs128, %f98;}

	// end inline asm
	// begin inline asm
	{ mul.bf16 %rs129,%rs127,%rs128; }

	// end inline asm
	// begin inline asm
	{ cvt.f32.bf16 %f99, %rs129;}

	// end inline asm
	add.f32 	%f111, %f110, %f99;
	ld.global.f32 	%f100, [%rd26+24];
	// begin inline asm
	{  cvt.rn.bf16.f32 %rs133, %f100;}

	// end inline asm
	ld.global.f32 	%f101, [%rd21+24];
	// begin inline asm
	{  cvt.rn.bf16.f32 %rs134, %f101;}

	// end inline asm
	// begin inline asm
	{ mul.bf16 %rs135,%rs133,%rs134; }

	// end inline asm
	// begin inline asm
	{ cvt.f32.bf16 %f102, %rs135;}

	// end inline asm
	add.f32 	%f112, %f111, %f102;
	ld.global.f32 	%f103, [%rd26+28];
	// begin inline asm
	{  cvt.rn.bf16.f32 %rs139, %f103;}

	// end inline asm
	ld.global.f32 	%f104, [%rd21+28];
	// begin inline asm
	{  cvt.rn.bf16.f32 %rs140, %f104;}

	// end inline asm
	// begin inline asm
	{ mul.bf16 %rs141,%rs139,%rs140; }

	// end inline asm
	// begin inline asm
	{ cvt.f32.bf16 %f105, %rs141;}

	// end inline asm
	add.f32 	%f143, %f112, %f105;
	add.s32 	%r44, %r44, 8;
$L__BB0_8:
	setp.eq.s32 	%p9, %r13, 0;
	@%p9 bra 	$L__BB0_14;
	and.b32  	%r16, %r26, 3;
	setp.lt.u32 	%p10, %r13, 4;
	@%p10 bra 	$L__BB0_11;
	add.s32 	%r37, %r44, %r3;
	mul.wide.u32 	%rd27, %r37, 4;
	add.s64 	%rd28, %rd2, %rd27;
	ld.global.f32 	%f114, [%rd28];
	// begin inline asm
	{  cvt.rn.bf16.f32 %rs145, %f114;}

	// end inline asm
	add.s32 	%r38, %r44, %r4;
	mul.wide.s32 	%rd29, %r38, 4;
	add.s64 	%rd30, %rd1, %rd29;
	ld.global.f32 	%f115, [%rd30];
	// begin inline asm
	{  cvt.rn.bf16.f32 %rs146, %f115;}

	// end inline asm
	// begin inline asm
	{ mul.bf16 %rs147,%rs145,%rs146; }

	// end inline asm
	// begin inline asm
	{ cvt.f32.bf16 %f116, %rs147;}

	// end inline asm
	add.f32 	%f126, %f143, %f116;
	cvt.u64.u32 	%rd31, %r3;
	cvt.u64.u32 	%rd32, %r44;
	add.s64 	%rd33, %rd32, %rd31;
	shl.b64 	%rd34, %rd33, 2;
	add.s64 	%rd35, %rd2, %rd34;
	ld.global.f32 	%f117, [%rd35+4];
	// begin inline asm
	{  cvt.rn.bf16.f32 %rs151, %f117;}

	// end inline asm
	ld.global.f32 	%f118, [%rd30+4];
	// begin inline asm
	{  cvt.rn.bf16.f32 %rs152, %f118;}

	// end inline asm
	// begin inline asm
	{ mul.bf16 %rs153,%rs151,%rs152; }

	// end inline asm
	// begin inline asm
	{ cvt.f32.bf16 %f119, %rs153;}

	// end inline asm
	add.f32 	%f127, %f126, %f119;
	ld.global.f32 	%f120, [%rd35+8];
	// begin inline asm
	{  cvt.rn.bf16.f32 %rs157, %f120;}

	// end inline asm
	ld.global.f32 	%f121, [%rd30+8];
	// begin inline asm
	{  cvt.rn.bf16.f32 %rs158, %f121;}

	// end inline asm
	// begin inline asm
	{ mul.bf16 %rs159,%rs157,%rs158; }

	// end inline asm
	// begin inline asm
	{ cvt.f32.bf16 %f122, %rs159;}

	// end inline asm
	add.f32 	%f128, %f127, %f122;
	ld.global.f32 	%f123, [%rd35+12];
	// begin inline asm
	{  cvt.rn.bf16.f32 %rs163, %f123;}

	// end inline asm
	ld.global.f32 	%f124, [%rd30+12];
	// begin inline asm
	{  cvt.rn.bf16.f32 %rs164, %f124;}

	// end inline asm
	// begin inline asm
	{ mul.bf16 %rs165,%rs163,%rs164; }

	// end inline asm
	// begin inline asm
	{ cvt.f32.bf16 %f125, %rs165;}

	// end inline asm
	add.f32 	%f143, %f128, %f125;
	add.s32 	%r44, %r44, 4;
$L__BB0_11:
	setp.eq.s32 	%p11, %r16, 0;
	@%p11 bra 	$L__BB0_14;
	add.s32 	%r47, %r44, %r4;
	add.s32 	%r39, %r44, %r3;
	mul.wide.u32 	%rd36, %r39, 4;
	add.s64 	%rd46, %rd2, %rd36;
	neg.s32 	%r46, %r16;
$L__BB0_13:
	.pragma "nounroll";
	mul.wide.s32 	%rd37, %r47, 4;
	add.s64 	%rd38, %rd1, %rd37;
	ld.global.f32 	%f129, [%rd46];
	// begin inline asm
	{  cvt.rn.bf16.f32 %rs169, %f129;}

	// end inline asm
	ld.global.f32 	%f130, [%rd38];
	// begin inline asm
	{  cvt.rn.bf16.f32 %rs170, %f130;}

	// end inline asm
	// begin inline asm
	{ mul.bf16 %rs171,%rs169,%rs170; }

	// end inline asm
	// begin inline asm
	{ cvt.f32.bf16 %f131, %rs171;}

	// end inline asm
	add.f32 	%f143, %f143, %f131;
	add.s32 	%r47, %r47, 1;
	add.s64 	%rd46, %rd46, 4;
	add.s32 	%r46, %r46, 1;
	setp.ne.s32 	%p12, %r46, 0;
	@%p12 bra 	$L__BB0_13;
$L__BB0_14:
	cvta.to.global.u64 	%rd39, %rd10;
	mul.wide.s32 	%rd40, %r2, 4;
	add.s64 	%rd41, %rd39, %rd40;
	ld.global.f32 	%f132, [%rd41];
	add.f32 	%f133, %f143, %f132;
	max.f32 	%f134, %f133, 0f00000000;
	mad.lo.s32 	%r40, %r25, %r1, %r2;
	cvta.to.global.u64 	%rd42, %rd11;
	mul.wide.s32 	%rd43, %r40, 4;
	add.s64 	%rd44, %rd42, %rd43;
	st.global.f32 	[%rd44], %f134;
$L__BB0_15:
	ret;

}


// ===== COMPILED SASS (sm_100) =====

	.target	sm_100

	.elftype	@"ET_EXEC"


//--------------------- .note.nv.tkinfo           --------------------------
	.section	.note.nv.tkinfo,"",@"SHT_NOTE"
	.sectionflags	@"SHF_NOTE_NV_TKINFO"
	.tkinfo
        /*0018*/ 	.word	0x00000002
        /*0030*/ 	.string	""
        /*0030*/ 	.string	"ptxas"
        /*0030*/ 	.string	"Cuda compilation tools, release 13.0, V13.0.88"
        /*0030*/ 	.string	"Build cuda_13.0.r13.0/compiler.36424714_0"
        /*0030*/ 	.string	"-arch sm_100 -m 64 "



//--------------------- .note.nv.cuinfo           --------------------------
	.section	.note.nv.cuinfo,"",@"SHT_NOTE"
	.sectionflags	@"SHF_NOTE_NV_CUINFO"
        /*0018*/ 	.short	0x0002
        /*001a*/ 	.short	0x0064
        /*001c*/ 	.short	0x0082
	.zero		2


//--------------------- .nv.info                  --------------------------
	.section	.nv.info,"",@"SHT_CUDA_INFO"
	.align	4


	//----- nvinfo : EIATTR_REGCOUNT
	.align		4
        /*0000*/ 	.byte	0x04, 0x2f
        /*0002*/ 	.short	(.L_1 - .L_0)
	.align		4
.L_0:
        /*0004*/ 	.word	index@(_Z23matmul_relu_kernel_bf16PKfS0_S0_Pfiiii)
        /*0008*/ 	.word	0x00000020


	//----- nvinfo : EIATTR_FRAME_SIZE
	.align		4
.L_1:
        /*000c*/ 	.byte	0x04, 0x11
        /*000e*/ 	.short	(.L_3 - .L_2)
	.align		4
.L_2:
        /*0010*/ 	.word	index@(_Z23matmul_relu_kernel_bf16PKfS0_S0_Pfiiii)
        /*0014*/ 	.word	0x00000000


	//----- nvinfo : EIATTR_MIN_STACK_SIZE
	.align		4
.L_3:
        /*0018*/ 	.byte	0x04, 0x12
        /*001a*/ 	.short	(.L_5 - .L_4)
	.align		4
.L_4:
        /*001c*/ 	.word	index@(_Z23matmul_relu_kernel_bf16PKfS0_S0_Pfiiii)
        /*0020*/ 	.word	0x00000000
.L_5:


//--------------------- .nv.compat                --------------------------
	.section	.nv.compat,"",@"SHT_CUDA_COMPAT_INFO"
	.align	4
        /*0000*/ 	.byte	0x02, 0x09, 0x00, 0x00, 0x02, 0x02, 0x01, 0x00, 0x02, 0x05, 0x05, 0x00, 0x03, 0x07, 0x01, 0x01
        /*0010*/ 	.byte	0x02, 0x03, 0x00, 0x00, 0x02, 0x06, 0x01, 0x00, 0x04, 0x0b, 0x08, 0x00, 0x09, 0x00, 0x00, 0x00
        /*0020*/ 	.byte	0x00, 0x00, 0x00, 0x00


//--------------------- .nv.info._Z23matmul_relu_kernel_bf16PKfS0_S0_Pfiiii --------------------------
	.section	.nv.info._Z23matmul_relu_kernel_bf16PKfS0_S0_Pfiiii,"",@"SHT_CUDA_INFO"
	.sectionflags	@""
	.align	4


	//----- nvinfo : EIATTR_CUDA_API_VERSION
	.align		4
        /*0000*/ 	.byte	0x04, 0x37
        /*0002*/ 	.short	(.L_7 - .L_6)
.L_6:
        /*0004*/ 	.word	0x00000082


	//----- nvinfo : EIATTR_KPARAM_INFO
	.align		4
.L_7:
        /*0008*/ 	.byte	0x04, 0x17
        /*000a*/ 	.short	(.L_9 - .L_8)
.L_8:
        /*000c*/ 	.word	0x00000000
        /*0010*/ 	.short	0x0007
        /*0012*/ 	.short	0x002c
        /*0014*/ 	.byte	0x00, 0xf0, 0x11, 0x00


	//----- nvinfo : EIATTR_KPARAM_INFO
	.align		4
.L_9:
        /*0018*/ 	.byte	0x04, 0x17
        /*001a*/ 	.short	(.L_11 - .L_10)
.L_10:
        /*001c*/ 	.word	0x00000000
        /*0020*/ 	.short	0x0006
        /*0022*/ 	.short	0x0028
        /*0024*/ 	.byte	0x00, 0xf0, 0x11, 0x00


	//----- nvinfo : EIATTR_KPARAM_INFO
	.align		4
.L_11:
        /*0028*/ 	.byte	0x04, 0x17
        /*002a*/ 	.short	(.L_13 - .L_12)
.L_12:
        /*002c*/ 	.word	0x00000000
        /*0030*/ 	.short	0x0005
        /*0032*/ 	.short	0x0024
        /*0034*/ 	.byte	0x00, 0xf0, 0x11, 0x00


	//----- nvinfo : EIATTR_KPARAM_INFO
	.align		4
.L_13:
        /*0038*/ 	.byte	0x04, 0x17
        /*003a*/ 	.short	(.L_15 - .L_14)
.L_14:
        /*003c*/ 	.word	0x00000000
        /*0040*/ 	.short	0x0004
        /*0042*/ 	.short	0x0020
        /*0044*/ 	.byte	0x00, 0xf0, 0x11, 0x00


	//----- nvinfo : EIATTR_KPARAM_INFO
	.align		4
.L_15:
        /*0048*/ 	.byte	0x04, 0x17
        /*004a*/ 	.short	(.L_17 - .L_16)
.L_16:
        /*004c*/ 	.word	0x00000000
        /*0050*/ 	.short	0x0003
        /*0052*/ 	.short	0x0018
        /*0054*/ 	.byte	0x00, 0xf5, 0x21, 0x00


	//----- nvinfo : EIATTR_KPARAM_INFO
	.align		4
.L_17:
        /*0058*/ 	.byte	0x04, 0x17
        /*005a*/ 	.short	(.L_19 - .L_18)
.L_18:
        /*005c*/ 	.word	0x00000000
        /*0060*/ 	.short	0x0002
        /*0062*/ 	.short	0x0010
        /*0064*/ 	.byte	0x00, 0xf5, 0x21, 0x00


	//----- nvinfo : EIATTR_KPARAM_INFO
	.align		4
.L_19:
        /*0068*/ 	.byte	0x04, 0x17
        /*006a*/ 	.short	(.L_21 - .L_20)
.L_20:
        /*006c*/ 	.word	0x00000000
        /*0070*/ 	.short	0x0001
        /*0072*/ 	.short	0x0008
        /*0074*/ 	.byte	0x00, 0xf5, 0x21, 0x00


	//----- nvinfo : EIATTR_KPARAM_INFO
	.align		4
.L_21:
        /*0078*/ 	.byte	0x04, 0x17
        /*007a*/ 	.short	(.L_23 - .L_22)
.L_22:
        /*007c*/ 	.word	0x00000000
        /*0080*/ 	.short	0x0000
        /*0082*/ 	.short	0x0000
        /*0084*/ 	.byte	0x00, 0xf5, 0x21, 0x00


	//----- nvinfo : EIATTR_SPARSE_MMA_MASK
	.align		4
.L_23:
        /*0088*/ 	.byte	0x03, 0x50
        /*008a*/ 	.short	0x0000


	//----- nvinfo : EIATTR_MAXREG_COUNT
	.align		4
        /*008c*/ 	.byte	0x03, 0x1b
        /*008e*/ 	.short	0x00ff


	//----- nvinfo : EIATTR_MERCURY_ISA_VERSION
	.align		4
        /*0090*/ 	.byte	0x03, 0x5f
        /*0092*/ 	.short	0x0101


	//----- nvinfo : EIATTR_VRC_CTA_INIT_COUNT
	.align		4
        /*0094*/ 	.byte	0x02, 0x4a
	.zero		1
	.zero		1


	//----- nvinfo : EIATTR_EXIT_INSTR_OFFSETS
	.align		4
        /*0098*/ 	.byte	0x04, 0x1c
        /*009a*/ 	.short	(.L_25 - .L_24)


	//   ....[0]....
.L_24:
        /*009c*/ 	.word	0x000000c0


	//   ....[1]....
        /*00a0*/ 	.word	0x000012a0


	//----- nvinfo : EIATTR_CBANK_PARAM_SIZE
	.align		4
.L_25:
        /*00a4*/ 	.byte	0x03, 0x19
        /*00a6*/ 	.short	0x0030


	//----- nvinfo : EIATTR_PARAM_CBANK
	.align		4
        /*00a8*/ 	.byte	0x04, 0x0a
        /*00aa*/ 	.short	(.L_27 - .L_26)
	.align		4
.L_26:
        /*00ac*/ 	.word	index@(.nv.constant0._Z23matmul_relu_kernel_bf16PKfS0_S0_Pfiiii)
        /*00b0*/ 	.short	0x0380
        /*00b2*/ 	.short	0x0030


	//----- nvinfo : EIATTR_SW_WAR
	.align		4
.L_27:
        /*00b4*/ 	.byte	0x04, 0x36
        /*00b6*/ 	.short	(.L_29 - .L_28)
.L_28:
        /*00b8*/ 	.word	0x00000008
.L_29:


//--------------------- .nv.callgraph             --------------------------
	.section	.nv.callgraph,"",@"SHT_CUDA_CALLGRAPH"
	.align	4
	.sectionentsize	8
	.align		4
        /*0000*/ 	.word	0x00000000
	.align		4
        /*0004*/ 	.word	0xffffffff
	.align		4
        /*0008*/ 	.word	0x00000000
	.align		4
        /*000c*/ 	.word	0xfffffffe
	.align		4
        /*0010*/ 	.word	0x00000000
	.align		4
        /*0014*/ 	.word	0xfffffffd
	.align		4
        /*0018*/ 	.word	0x00000000
	.align		4
        /*001c*/ 	.word	0xfffffffc


//--------------------- .text._Z23matmul_relu_kernel_bf16PKfS0_S0_Pfiiii --------------------------
	.section	.text._Z23matmul_relu_kernel_bf16PKfS0_S0_Pfiiii,"ax",@progbits
	.align	128
        .global         _Z23matmul_relu_kernel_bf16PKfS0_S0_Pfiiii
        .type           _Z23matmul_relu_kernel_bf16PKfS0_S0_Pfiiii,@function
        .size           _Z23matmul_relu_kernel_bf16PKfS0_S0_Pfiiii,(.L_x_7 - _Z23matmul_relu_kernel_bf16PKfS0_S0_Pfiiii)
        .other          _Z23matmul_relu_kernel_bf16PKfS0_S0_Pfiiii,@"STO_CUDA_ENTRY STV_DEFAULT"
_Z23matmul_relu_kernel_bf16PKfS0_S0_Pfiiii:
.text._Z23matmul_relu_kernel_bf16PKfS0_S0_Pfiiii:
[----:B------:R-:W-:Y:S01]  /*0000*/  LDC R1, c[0x0][0x37c] ;  /* 0x0000df00ff017b82 */ /* 0x000fe20000000800 */
[----:B------:R-:W0:Y:S07]  /*0010*/  S2R R3, SR_TID.X ;  /* 0x0000000000037919 */ /* 0x000e2e0000002100 */
[----:B------:R-:W1:Y:S01]  /*0020*/  LDC R7, c[0x0][0x364] ;  /* 0x0000d900ff077b82 */ /* 0x000e620000000800 */
[----:B------:R-:W2:Y:S01]  /*0030*/  LDCU.64 UR10, c[0x0][0x3a0] ;  /* 0x00007400ff0a77ac */ /* 0x000ea20008000a00 */
[----:B------:R-:W1:Y:S06]  /*0040*/  S2R R2, SR_TID.Y ;  /* 0x0000000000027919 */ /* 0x000e6c0000002200 */
[----:B------:R-:W0:Y:S08]  /*0050*/  S2UR UR5, SR_CTAID.X ;  /* 0x00000000000579c3 */ /* 0x000e300000002500 */
[----:B------:R-:W0:Y:S08]  /*0060*/  LDC R0, c[0x0][0x360] ;  /* 0x0000d800ff007b82 */ /* 0x000e300000000800 */
[----:B------:R-:W1:Y:S01]  /*0070*/  S2UR UR4, SR_CTAID.Y ;  /* 0x00000000000479c3 */ /* 0x000e620000002600 */
[----:B0-----:R-:W-:-:S05]  /*0080*/  IMAD R0, R0, UR5, R3 ;  /* 0x0000000500007c24 */ /* 0x001fca000f8e0203 */
[----:B--2---:R-:W-:Y:S01]  /*0090*/  ISETP.GE.AND P0, PT, R0, UR11, PT ;  /* 0x0000000b00007c0c */ /* 0x004fe2000bf06270 */
[----:B-1----:R-:W-:-:S05]  /*00a0*/  IMAD R7, R7, UR4, R2 ;  /* 0x0000000407077c24 */ /* 0x002fca000f8e0202 */
[----:B------:R-:W-:-:S13]  /*00b0*/  ISETP.GE.OR P0, PT, R7, UR10, P0 ;  /* 0x0000000a07007c0c */ /* 0x000fda0008706670 */
[----:B------:R-:W-:Y:S05]  /*00c0*/  @P0 EXIT ;  /* 0x000000000000094d */ /* 0x000fea0003800000 */
[----:B------:R-:W0:Y:S01]  /*00d0*/  LDCU UR7, c[0x0][0x3a8] ;  /* 0x00007500ff0777ac */ /* 0x000e220008000800 */
[----:B------:R-:W-:Y:S01]  /*00e0*/  HFMA2 R14, -RZ, RZ, 0, 0 ;  /* 0x00000000ff0e7431 */ /* 0x000fe200000001ff */
[----:B------:R-:W1:Y:S01]  /*00f0*/  LDCU.64 UR12, c[0x0][0x358] ;  /* 0x00006b00ff0c77ac */ /* 0x000e620008000a00 */
[----:B0-----:R-:W-:-:S09]  /*0100*/  UISETP.GE.AND UP0, UPT, UR7, 0x1, UPT ;  /* 0x000000010700788c */ /* 0x001fd2000bf06270 */
[----:B-1----:R-:W-:Y:S05]  /*0110*/  BRA.U !UP0, `(.L_x_0) ;  /* 0x00000011083c7547 */ /* 0x002fea000b800000 */
[----:B------:R-:W-:Y:S02]  /*0120*/  UISETP.GE.U32.AND UP1, UPT, UR7, 0x10, UPT ;  /* 0x000000100700788c */ /* 0x000fe4000bf26070 */
[----:B------:R-:W-:Y:S01]  /*0130*/  IMAD R6, R7, UR7, RZ ;  /* 0x0000000707067c24 */ /* 0x000fe2000f8e02ff */
[----:B------:R-:W-:Y:S02]  /*0140*/  ULOP3.LUT UR10, UR7, 0xf, URZ, 0xc0, !UPT ;  /* 0x0000000f070a7892 */ /* 0x000fe4000f8ec0ff */
[----:B------:R-:W-:Y:S01]  /*0150*/  IMAD R8, R0, UR7, RZ ;  /* 0x0000000700087c24 */ /* 0x000fe2000f8e02ff */
[----:B------:R-:W-:Y:S01]  /*0160*/  UMOV UR4, URZ ;  /* 0x000000ff00047c82 */ /* 0x000fe20008000000 */
[----:B------:R-:W-:Y:S01]  /*0170*/  IMAD.MOV.U32 R14, RZ, RZ, RZ ;  /* 0x000000ffff0e7224 */ /* 0x000fe200078e00ff */
[----:B------:R-:W-:Y:S01]  /*0180*/  UISETP.NE.AND UP0, UPT, UR10, URZ, UPT ;  /* 0x000000ff0a00728c */ /* 0x000fe2000bf05270 */
[----:B------:R-:W-:Y:S10]  /*0190*/  BRA.U !UP1, `(.L_x_1) ;  /* 0x0000000909007547 */ /* 0x000ff4000b800000 */
[----:B------:R-:W0:Y:S01]  /*01a0*/  LDC.64 R2, c[0x0][0x380] ;  /* 0x0000e000ff027b82 */ /* 0x000e220000000a00 */
[----:B------:R-:W1:Y:S01]  /*01b0*/  LDCU.64 UR8, c[0x0][0x388] ;  /* 0x00007100ff0877ac */ /* 0x000e620008000a00 */
[----:B------:R-:W-:Y:S01]  /*01c0*/  IMAD.MOV.U32 R14, RZ, RZ, RZ ;  /* 0x000000ffff0e7224 */ /* 0x000fe200078e00ff */
[----:B------:R-:W-:Y:S01]  /*01d0*/  MOV R9, R8 ;  /* 0x0000000800097202 */ /* 0x000fe20000000f00 */
[----:B------:R-:W-:Y:S02]  /*01e0*/  ULOP3.LUT UR4, UR7, 0x7ffffff0, URZ, 0xc0, !UPT ;  /* 0x7ffffff007047892 */ /* 0x000fe4000f8ec0ff */
[----:B-1----:R-:W-:Y:S02]  /*01f0*/  UIADD3 UR5, UP1, UPT, UR8, 0x20, URZ ;  /* 0x0000002008057890 */ /* 0x002fe4000ff3e0ff */
[----:B------:R-:W-:Y:S02]  /*0200*/  UIADD3 UR8, UPT, UPT, -UR4, URZ, URZ ;  /* 0x000000ff04087290 */ /* 0x000fe4000fffe1ff */
[----:B------:R-:W-:Y:S01]  /*0210*/  UIADD3.X UR6, UPT, UPT, URZ, UR9, URZ, UP1, !UPT ;  /* 0x00000009ff067290 */ /* 0x000fe20008ffe4ff */
[----:B0-----:R-:W-:-:S03]  /*0220*/  IMAD.WIDE.U32 R2, R6, 0x4, R2 ;  /* 0x0000000406027825 */ /* 0x001fc600078e0002 */
[----:B------:R-:W-:-:S04]  /*0230*/  IADD3 R4, P0, PT, R2, 0x20, RZ ;  /* 0x0000002002047810 */ /* 0x000fc80007f1e0ff */
[----:B------:R-:W-:-:S09]  /*0240*/  IADD3.X R5, PT, PT, RZ, R3, RZ, P0, !PT ;  /* 0x00000003ff057210 */ /* 0x000fd200007fe4ff */
.L_x_2:
[----:B------:R-:W-:Y:S01]  /*0250*/  MOV R3, UR6 ;  /* 0x0000000600037c02 */ /* 0x000fe20008000f00 */
[----:B------:R-:W-:Y:S01]  /*0260*/  IMAD.U32 R2, RZ, RZ, UR5 ;  /* 0x00000005ff027e24 */ /* 0x000fe2000f8e00ff */
[----:B------:R-:W2:Y:S03]  /*0270*/  LDG.E R25, desc[UR12][R4.64+-0x1c] ;  /* 0xffffe40c04197981 */ /* 0x000ea6000c1e1900 */
[----:B------:R-:W-:Y:S01]  /*0280*/  IMAD.WIDE R2, R9, 0x4, R2 ;  /* 0x0000000409027825 */ /* 0x000fe200078e0202 */
[----:B------:R-:W3:Y:S04]  /*0290*/  LDG.E R23, desc[UR12][R4.64+-0x20] ;  /* 0xffffe00c04177981 */ /* 0x000ee8000c1e1900 */
[----:B------:R-:W2:Y:S04]  /*02a0*/  LDG.E R26, desc[UR12][R2.64+-0x1c] ;  /* 0xffffe40c021a7981 */ /* 0x000ea8000c1e1900 */
[----:B------:R-:W3:Y:S04]  /*02b0*/  LDG.E R24, desc[UR12][R2.64+-0x20] ;  /* 0xffffe00c02187981 */ /* 0x000ee8000c1e1900 */
[----:B------:R-:W4:Y:S04]  /*02c0*/  LDG.E R21, desc[UR12][R4.64+-0x18] ;  /* 0xffffe80c04157981 */ /* 0x000f28000c1e1900 */
[----:B------:R-:W4:Y:S04]  /*02d0*/  LDG.E R22, desc[UR12][R2.64+-0x18] ;  /* 0xffffe80c02167981 */ /* 0x000f28000c1e1900 */
[----:B------:R-:W5:Y:S04]  /*02e0*/  LDG.E R15, desc[UR12][R4.64+-0x14] ;  /* 0xffffec0c040f7981 */ /* 0x000f68000c1e1900 */
        /* <DEDUP_REMOVED lines=9> */
[----:B------:R-:W5:Y:S01]  /*0380*/  LDG.E R27, desc[UR12][R4.64+0x1c] ;  /* 0x00001c0c041b7981 */ /* 0x000f62000c1e1900 */
[----:B--2---:R-:W-:-:S03]  /*0390*/  F2FP.BF16.F32.PACK_AB R25, R26, R25 ;  /* 0x000000191a19723e */ /* 0x004fc600000010ff */
[----:B------:R-:W2:Y:S01]  /*03a0*/  LDG.E R26, desc[UR12][R2.64+0x1c] ;  /* 0x00001c0c021a7981 */ /* 0x000ea2000c1e1900 */
[----:B---3--:R-:W-:Y:S01]  /*03b0*/  F2FP.BF16.F32.PACK_AB R23, R24, R23 ;  /* 0x000000171817723e */ /* 0x008fe200000010ff */
[----:B------:R-:W-:-:S04]  /*03c0*/  HMUL2.BF16_V2 R24, R25.H0_H0, R25.H1_H1 ;  /* 0x3000001919187232 */ /* 0x000fc80000200800 */
[----:B------:R-:W-:Y:S01]  /*03d0*/  HMUL2.BF16_V2 R23, R23.H0_H0, R23.H1_H1 ;  /* 0x3000001717177232 */ /* 0x000fe20000200800 */
[----:B----4-:R-:W-:-:S04]  /*03e0*/  F2FP.BF16.F32.PACK_AB R25, R22, R21 ;  /* 0x000000151619723e */ /* 0x010fc800000010ff */
[----:B------:R-:W-:Y:S02]  /*03f0*/  IMAD.U32 R23, R23, 0x10000, RZ ;  /* 0x0001000017177824 */ /* 0x000fe400078e00ff */
[----:B------:R-:W-:Y:S01]  /*0400*/  HMUL2.BF16_V2 R25, R25.H0_H0, R25.H1_H1 ;  /* 0x3000001919197232 */ /* 0x000fe20000200800 */
[----:B-----5:R-:W-:Y:S01]  /*0410*/  F2FP.BF16.F32.PACK_AB R20, R20, R15 ;  /* 0x0000000f1414723e */ /* 0x020fe200000010ff */
[----:B------:R-:W-:Y:S01]  /*0420*/  FADD R22, R23, R14 ;  /* 0x0000000e17167221 */ /* 0x000fe20000000000 */
[----:B------:R-:W-:Y:S01]  /*0430*/  SHF.L.U32 R21, R24, 0x10, RZ ;  /* 0x0000001018157819 */ /* 0x000fe200000006ff */
[----:B------:R-:W3:Y:S02]  /*0440*/  LDG.E R15, desc[UR12][R4.64] ;  /* 0x0000000c040f7981 */ /* 0x000ee4000c1e1900 */
[----:B------:R-:W-:Y:S02]  /*0450*/  HMUL2.BF16_V2 R20, R20.H0_H0, R20.H1_H1 ;  /* 0x3000001414147232 */ /* 0x000fe40000200800 */
[----:B------:R-:W3:Y:S01]  /*0460*/  LDG.E R14, desc[UR12][R2.64] ;  /* 0x0000000c020e7981 */ /* 0x000ee2000c1e1900 */
[----:B------:R-:W-:-:S02]  /*0470*/  F2FP.BF16.F32.PACK_AB R19, R19, R18 ;  /* 0x000000121313723e */ /* 0x000fc400000010ff */
[----:B------:R-:W-:Y:S01]  /*0480*/  PRMT R18, R25, 0x7610, R18 ;  /* 0x0000761019127816 */ /* 0x000fe20000000012 */
[----:B------:R-:W-:Y:S02]  /*0490*/  FADD R22, R22, R21 ;  /* 0x0000001516167221 */ /* 0x000fe40000000000 */
[----:B------:R-:W-:Y:S01]  /*04a0*/  HMUL2.BF16_V2 R23, R19.H0_H0, R19.H1_H1 ;  /* 0x3000001313177232 */ /* 0x000fe20000200800 */
[----:B------:R-:W4:Y:S01]  /*04b0*/  LDG.E R21, desc[UR12][R2.64+0x4] ;  /* 0x0000040c02157981 */ /* 0x000f22000c1e1900 */
[----:B------:R-:W-:Y:S01]  /*04c0*/  IMAD.U32 R19, R18, 0x10000, RZ ;  /* 0x0001000012137824 */ /* 0x000fe200078e00ff */
[----:B------:R-:W-:Y:S02]  /*04d0*/  F2FP.BF16.F32.PACK_AB R17, R17, R16 ;  /* 0x000000101111723e */ /* 0x000fe400000010ff */
[----:B------:R-:W4:Y:S01]  /*04e0*/  LDG.E R18, desc[UR12][R4.64+0x4] ;  /* 0x0000040c04127981 */ /* 0x000f22000c1e1900 */
[----:B------:R-:W-:Y:S02]  /*04f0*/  PRMT R16, R20, 0x7610, R16 ;  /* 0x0000761014107816 */ /* 0x000fe40000000010 */
[----:B------:R-:W-:Y:S01]  /*0500*/  HMUL2.BF16_V2 R24, R17.H0_H0, R17.H1_H1 ;  /* 0x3000001111187232 */ /* 0x000fe20000200800 */
[----:B------:R-:W-:Y:S01]  /*0510*/  PRMT R17, R23, 0x7610, R17 ;  /* 0x0000761017117816 */ /* 0x000fe20000000011 */
[----:B------:R-:W-:Y:S01]  /*0520*/  FADD R19, R22, R19 ;  /* 0x0000001316137221 */ /* 0x000fe20000000000 */
[----:B------:R-:W-:Y:S01]  /*0530*/  SHF.L.U32 R20, R16, 0x10, RZ ;  /* 0x0000001010147819 */ /* 0x000fe200000006ff */
[----:B------:R-:W5:Y:S01]  /*0540*/  LDG.E R23, desc[UR12][R4.64+0x8] ;  /* 0x0000080c04177981 */ /* 0x000f62000c1e1900 */
[----:B------:R-:W-:-:S03]  /*0550*/  SHF.L.U32 R22, R17, 0x10, RZ ;  /* 0x0000001011167819 */ /* 0x000fc600000006ff */
[----:B------:R-:W5:Y:S01]  /*0560*/  LDG.E R16, desc[UR12][R2.64+0x8] ;  /* 0x0000080c02107981 */ /* 0x000f62000c1e1900 */
[----:B------:R-:W-:Y:S01]  /*0570*/  FADD R19, R19, R20 ;  /* 0x0000001413137221 */ /* 0x000fe20000000000 */
[----:B------:R-:W-:Y:S02]  /*0580*/  IMAD.U32 R24, R24, 0x10000, RZ ;  /* 0x0001000018187824 */ /* 0x000fe400078e00ff */
[----:B------:R-:W2:Y:S01]  /*0590*/  LDG.E R17, desc[UR12][R2.64+0xc] ;  /* 0x00000c0c02117981 */ /* 0x000ea2000c1e1900 */
[----:B------:R-:W-:-:S03]  /*05a0*/  FADD R19, R19, R22 ;  /* 0x0000001613137221 */ /* 0x000fc60000000000 */
[----:B------:R-:W2:Y:S01]  /*05b0*/  LDG.E R22, desc[UR12][R4.64+0xc] ;  /* 0x00000c0c04167981 */ /* 0x000ea2000c1e1900 */
[----:B------:R-:W-:-:S03]  /*05c0*/  FADD R24, R19, R24 ;  /* 0x0000001813187221 */ /* 0x000fc60000000000 */
[----:B------:R-:W2:Y:S04]  /*05d0*/  LDG.E R20, desc[UR12][R4.64+0x10] ;  /* 0x0000100c04147981 */ /* 0x000ea8000c1e1900 */
[----:B------:R-:W2:Y:S01]  /*05e0*/  LDG.E R19, desc[UR12][R2.64+0x10] ;  /* 0x0000100c02137981 */ /* 0x000ea2000c1e1900 */
[----:B------:R-:W-:Y:S02]  /*05f0*/  F2FP.BF16.F32.PACK_AB R25, R13, R12 ;  /* 0x0000000c0d19723e */ /* 0x000fe400000010ff */
[----:B------:R-:W-:Y:S01]  /*0600*/  F2FP.BF16.F32.PACK_AB R28, R11, R10 ;  /* 0x0000000a0b1c723e */ /* 0x000fe200000010ff */
[----:B------:R-:W2:Y:S04]  /*0610*/  LDG.E R13, desc[UR12][R4.64+0x14] ;  /* 0x0000140c040d7981 */ /* 0x000ea8000c1e1900 */
[----:B------:R-:W2:Y:S04]  /*0620*/  LDG.E R12, desc[UR12][R2.64+0x14] ;  /* 0x0000140c020c7981 */ /* 0x000ea8000c1e1900 */
[----:B------:R-:W2:Y:S04]  /*0630*/  LDG.E R11, desc[UR12][R4.64+0x18] ;  /* 0x0000180c040b7981 */ /* 0x000ea8000c1e1900 */
[----:B------:R0:W2:Y:S01]  /*0640*/  LDG.E R10, desc[UR12][R2.64+0x18] ;  /* 0x0000180c020a7981 */ /* 0x0000a2000c1e1900 */
[----:B------:R-:W-:-:S02]  /*0650*/  HMUL2.BF16_V2 R29, R25.H0_H0, R25.H1_H1 ;  /* 0x30000019191d7232 */ /* 0x000fc40000200800 */
[----:B0-----:R-:W-:Y:S01]  /*0660*/  HMUL2.BF16_V2 R3, R28.H0_H0, R28.H1_H1 ;  /* 0x3000001c1c037232 */ /* 0x001fe20000200800 */
[----:B------:R-:W-:-:S04]  /*0670*/  UIADD3 UR8, UPT, UPT, UR8, 0x10, URZ ;  /* 0x0000001008087890 */ /* 0x000fc8000fffe0ff */
[----:B------:R-:W-:Y:S01]  /*0680*/  UISETP.NE.AND UP1, UPT, UR8, URZ, UPT ;  /* 0x000000ff0800728c */ /* 0x000fe2000bf25270 */
[----:B------:R-:W-:Y:S01]  /*0690*/  IADD3 R4, P0, PT, R4, 0x40, RZ ;  /* 0x0000004004047810 */ /* 0x000fe20007f1e0ff */
[----:B------:R-:W-:-:S03]  /*06a0*/  VIADD R9, R9, 0x10 ;  /* 0x0000001009097836 */ /* 0x000fc60000000000 */
[----:B------:R-:W-:Y:S02]  /*06b0*/  IADD3.X R5, PT, PT, RZ, R5, RZ, P0, !PT ;  /* 0x00000005ff057210 */ /* 0x000fe400007fe4ff */
[----:B---3--:R-:W-:Y:S02]  /*06c0*/  F2FP.BF16.F32.PACK_AB R25, R14, R15 ;  /* 0x0000000f0e19723e */ /* 0x008fe400000010ff */
[----:B------:R-:W-:-:S04]  /*06d0*/  PRMT R14, R29, 0x7610, R14 ;  /* 0x000076101d0e7816 */ /* 0x000fc8000000000e */
[----:B------:R-:W-:Y:S01]  /*06e0*/  SHF.L.U32 R15, R14, 0x10, RZ ;  /* 0x000000100e0f7819 */ /* 0x000fe200000006ff */
[----:B------:R-:W-:Y:S01]  /*06f0*/  HMUL2.BF16_V2 R25, R25.H0_H0, R25.H1_H1 ;  /* 0x3000001919197232 */ /* 0x000fe20000200800 */
[----:B------:R-:W-:Y:S02]  /*0700*/  PRMT R14, R3, 0x7610, R14 ;  /* 0x00007610030e7816 */ /* 0x000fe4000000000e */
[----:B----4-:R-:W-:Y:S01]  /*0710*/  F2FP.BF16.F32.PACK_AB R18, R21, R18 ;  /* 0x000000121512723e */ /* 0x010fe200000010ff */
[----:B------:R-:W-:Y:S01]  /*0720*/  FADD R15, R24, R15 ;  /* 0x0000000f180f7221 */ /* 0x000fe20000000000 */
[----:B------:R-:W-:Y:S02]  /*0730*/  SHF.L.U32 R14, R14, 0x10, RZ ;  /* 0x000000100e0e7819 */ /* 0x000fe400000006ff */
[----:B------:R-:W-:Y:S01]  /*0740*/  PRMT R2, R25, 0x7610, R2 ;  /* 0x0000761019027816 */ /* 0x000fe20000000002 */
[----:B------:R-:W-:Y:S02]  /*0750*/  HMUL2.BF16_V2 R18, R18.H0_H0, R18.H1_H1 ;  /* 0x3000001212127232 */ /* 0x000fe40000200800 */
[----:B------:R-:W-:Y:S01]  /*0760*/  FADD R14, R15, R14 ;  /* 0x0000000e0f0e7221 */ /* 0x000fe20000000000 */
[----:B-----5:R-:W-:Y:S01]  /*0770*/  F2FP.BF16.F32.PACK_AB R16, R16, R23 ;  /* 0x000000171010723e */ /* 0x020fe200000010ff */
[----:B------:R-:W-:Y:S01]  /*0780*/  IMAD.U32 R3, R2, 0x10000, RZ ;  /* 0x0001000002037824 */ /* 0x000fe200078e00ff */
[----:B------:R-:W-:-:S03]  /*0790*/  PRMT R15, R18, 0x7610, R15 ;  /* 0x00007610120f7816 */ /* 0x000fc6000000000f */
[----:B------:R-:W-:Y:S01]  /*07a0*/  HMUL2.BF16_V2 R16, R16.H0_H0, R16.H1_H1 ;  /* 0x3000001010107232 */ /* 0x000fe20000200800 */
[----:B------:R-:W-:Y:S01]  /*07b0*/  SHF.L.U32 R2, R15, 0x10, RZ ;  /* 0x000000100f027819 */ /* 0x000fe200000006ff */
[----:B------:R-:W-:Y:S01]  /*07c0*/  FADD R3, R14, R3 ;  /* 0x000000030e037221 */ /* 0x000fe20000000000 */
[----:B--2---:R-:W-:Y:S02]  /*07d0*/  F2FP.BF16.F32.PACK_AB R17, R17, R22 ;  /* 0x000000161111723e */ /* 0x004fe400000010ff */
[----:B------:R-:W-:Y:S01]  /*07e0*/  PRMT R14, R16, 0x7610, R14 ;  /* 0x00007610100e7816 */ /* 0x000fe2000000000e */
[----:B------:R-:W-:Y:S02]  /*07f0*/  FADD R2, R3, R2 ;  /* 0x0000000203027221 */ /* 0x000fe40000000000 */
[----:B------:R-:W-:Y:S01]  /*0800*/  HMUL2.BF16_V2 R17, R17.H0_H0, R17.H1_H1 ;  /* 0x3000001111117232 */ /* 0x000fe20000200800 */
[----:B------:R-:W-:Y:S02]  /*0810*/  SHF.L.U32 R3, R14, 0x10, RZ ;  /* 0x000000100e037819 */ /* 0x000fe400000006ff */
[----:B------:R-:W-:-:S03]  /*0820*/  F2FP.BF16.F32.PACK_AB R19, R19, R20 ;  /* 0x000000141313723e */ /* 0x000fc600000010ff */
[--C-:B------:R-:W-:Y:S01]  /*0830*/  FADD R2, R2, R3.reuse ;  /* 0x0000000302027221 */ /* 0x100fe20000000000 */
[----:B------:R-:W-:Y:S01]  /*0840*/  PRMT R3, R17, 0x7610, R3 ;  /* 0x0000761011037816 */ /* 0x000fe20000000003 */
[----:B------:R-:W-:Y:S01]  /*0850*/  HMUL2.BF16_V2 R19, R19.H0_H0, R19.H1_H1 ;  /* 0x3000001313137232 */ /* 0x000fe20000200800 */
[----:B------:R-:W-:-:S03]  /*0860*/  F2FP.BF16.F32.PACK_AB R12, R12, R13 ;  /* 0x0000000d0c0c723e */ /* 0x000fc600000010ff */
[----:B------:R-:W-:Y:S01]  /*0870*/  IMAD.U32 R3, R3, 0x10000, RZ ;  /* 0x0001000003037824 */ /* 0x000fe200078e00ff */
[----:B------:R-:W-:Y:S02]  /*0880*/  F2FP.BF16.F32.PACK_AB R26, R26, R27 ;  /* 0x0000001b1a1a723e */ /* 0x000fe400000010ff */
[----:B------:R-:W-:Y:S02]  /*0890*/  F2FP.BF16.F32.PACK_AB R11, R10, R11 ;  /* 0x0000000b0a0b723e */ /* 0x000fe400000010ff */
[----:B------:R-:W-:Y:S01]  /*08a0*/  PRMT R10, R19, 0x7610, R10 ;  /* 0x00007610130a7816 */ /* 0x000fe2000000000a */
[----:B------:R-:W-:Y:S02]  /*08b0*/  HMUL2.BF16_V2 R12, R12.H0_H0, R12.H1_H1 ;  /* 0x3000000c0c0c7232 */ /* 0x000fe40000200800 */
[----:B------:R-:W-:Y:S01]  /*08c0*/  HMUL2.BF16_V2 R13, R11.H0_H0, R11.H1_H1 ;  /* 0x3000000b0b0d7232 */ /* 0x000fe20000200800 */
[----:B------:R-:W-:Y:S01]  /*08d0*/  SHF.L.U32 R11, R10, 0x10, RZ ;  /* 0x000000100a0b7819 */ /* 0x000fe200000006ff */
[----:B------:R-:W-:Y:S01]  /*08e0*/  FADD R2, R2, R3 ;  /* 0x0000000302027221 */ /* 0x000fe20000000000 */
[----:B------:R-:W-:Y:S01]  /*08f0*/  HMUL2.BF16_V2 R26, R26.H0_H0, R26.H1_H1 ;  /* 0x3000001a1a1a7232 */ /* 0x000fe20000200800 */
[----:B------:R-:W-:-:S02]  /*0900*/  SHF.L.U32 R3, R12, 0x10, RZ ;  /* 0x000000100c037819 */ /* 0x000fc400000006ff */
[----:B------:R-:W-:Y:S01]  /*0910*/  PRMT R10, R13, 0x7610, R10 ;  /* 0x000076100d0a7816 */ /* 0x000fe2000000000a */
[----:B------:R-:W-:Y:S01]  /*0920*/  FADD R2, R2, R11 ;  /* 0x0000000b02027221 */ /* 0x000fe20000000000 */
[----:B------:R-:W-:-:S03]  /*0930*/  PRMT R12, R26, 0x7610, R12 ;  /* 0x000076101a0c7816 */ /* 0x000fc6000000000c */
[----:B------:R-:W-:Y:S02]  /*0940*/  IMAD.U32 R11, R10, 0x10000, RZ ;  /* 0x000100000a0b7824 */ /* 0x000fe400078e00ff */
[----:B------:R-:W-:Y:S01]  /*0950*/  FADD R2, R2, R3 ;  /* 0x0000000302027221 */ /* 0x000fe20000000000 */
[----:B------:R-:W-:-:S03]  /*0960*/  SHF.L.U32 R3, R12, 0x10, RZ ;  /* 0x000000100c037819 */ /* 0x000fc600000006ff */
[----:B------:R-:W-:-:S04]  /*0970*/  FADD R2, R2, R11 ;  /* 0x0000000b02027221 */ /* 0x000fc80000000000 */
[----:B------:R-:W-:Y:S01]  /*0980*/  FADD R14, R2, R3 ;  /* 0x00000003020e7221 */ /* 0x000fe20000000000 */
[----:B------:R-:W-:Y:S06]  /*0990*/  BRA.U UP1, `(.L_x_2) ;  /* 0xfffffff9012c7547 */ /* 0x000fec000b83ffff */
.L_x_1:
[----:B------:R-:W-:Y:S05]  /*09a0*/  BRA.U !UP0, `(.L_x_0) ;  /* 0x0000000908187547 */ /* 0x000fea000b800000 */
[----:B------:R-:W-:Y:S02]  /*09b0*/  UISETP.GE.U32.AND UP0, UPT, UR10, 0x8, UPT ;  /* 0x000000080a00788c */ /* 0x000fe4000bf06070 */
[----:B------:R-:W-:-:S04]  /*09c0*/  ULOP3.LUT UR6, UR7, 0x7, URZ, 0xc0, !UPT ;  /* 0x0000000707067892 */ /* 0x000fc8000f8ec0ff */
[----:B------:R-:W-:-:S03]  /*09d0*/  UISETP.NE.AND UP1, UPT, UR6, URZ, UPT ;  /* 0x000000ff0600728c */ /* 0x000fc6000bf25270 */
[----:B------:R-:W-:Y:S08]  /*09e0*/  BRA.U !UP0, `(.L_x_3) ;  /* 0x0000000508007547 */ /* 0x000ff0000b800000 */
[----:B------:R-:W0:Y:S01]  /*09f0*/  LDC.64 R16, c[0x0][0x380] ;  /* 0x0000e000ff107b82 */ /* 0x000e220000000a00 */
[----:B------:R-:W1:Y:S01]  /*0a00*/  LDCU.64 UR8, c[0x0][0x380] ;  /* 0x00007000ff0877ac */ /* 0x000e620008000a00 */
[C---:B------:R-:W-:Y:S02]  /*0a10*/  IADD3 R5, PT, PT, R6.reuse, UR4, RZ ;  /* 0x0000000406057c10 */ /* 0x040fe4000fffe0ff */
[----:B------:R-:W-:Y:S02]  /*0a20*/  IADD3 R10, P0, PT, R6, UR4, RZ ;  /* 0x00000004060a7c10 */ /* 0x000fe4000ff1e0ff */
[----:B------:R-:W-:Y:S02]  /*0a30*/  IADD3 R9, PT, PT, R8, UR4, RZ ;  /* 0x0000000408097c10 */ /* 0x000fe4000fffe0ff */
[----:B------:R-:W2:Y:S01]  /*0a40*/  LDC.64 R2, c[0x0][0x388] ;  /* 0x0000e200ff027b82 */ /* 0x000ea20000000a00 */
[----:B0-----:R-:W-:-:S04]  /*0a50*/  IMAD.WIDE.U32 R16, R5, 0x4, R16 ;  /* 0x0000000405107825 */ /* 0x001fc800078e0010 */
[----:B------:R-:W-:Y:S01]  /*0a60*/  IMAD.X R5, RZ, RZ, RZ, P0 ;  /* 0x000000ffff057224 */ /* 0x000fe200000e06ff */
[C---:B-1----:R-:W-:Y:S01]  /*0a70*/  LEA R4, P0, R10.reuse, UR8, 0x2 ;  /* 0x000000080a047c11 */ /* 0x042fe2000f8010ff */
[----:B------:R-:W3:Y:S01]  /*0a80*/  LDG.E R21, desc[UR12][R16.64] ;  /* 0x0000000c10157981 */ /* 0x000ee2000c1e1900 */
[----:B--2---:R-:W-:Y:S02]  /*0a90*/  IMAD.WIDE R2, R9, 0x4, R2 ;  /* 0x0000000409027825 */ /* 0x004fe400078e0202 */
[----:B------:R-:W-:-:S03]  /*0aa0*/  LEA.HI.X R5, R10, UR9, R5, 0x2, P0 ;  /* 0x000000090a057c11 */ /* 0x000fc600080f1405 */
[----:B------:R-:W3:Y:S04]  /*0ab0*/  LDG.E R24, desc[UR12][R2.64] ;  /* 0x0000000c02187981 */ /* 0x000ee8000c1e1900 */
[----:B------:R-:W2:Y:S04]  /*0ac0*/  LDG.E R26, desc[UR12][R2.64+0x4] ;  /* 0x0000040c021a7981 */ /* 0x000ea8000c1e1900 */
[----:B------:R-:W2:Y:S04]  /*0ad0*/  LDG.E R23, desc[UR12][R4.64+0x4] ;  /* 0x0000040c04177981 */ /* 0x000ea8000c1e1900 */
        /* <DEDUP_REMOVED lines=10> */
[----:B------:R0:W5:Y:S04]  /*0b80*/  LDG.E R17, desc[UR12][R4.64+0x1c] ;  /* 0x00001c0c04117981 */ /* 0x000168000c1e1900 */
[----:B------:R1:W5:Y:S01]  /*0b90*/  LDG.E R20, desc[UR12][R2.64+0x1c] ;  /* 0x00001c0c02147981 */ /* 0x000362000c1e1900 */
[----:B------:R-:W-:Y:S01]  /*0ba0*/  UIADD3 UR4, UPT, UPT, UR4, 0x8, URZ ;  /* 0x0000000804047890 */ /* 0x000fe2000fffe0ff */
[----:B---3--:R-:W-:-:S02]  /*0bb0*/  F2FP.BF16.F32.PACK_AB R21, R24, R21 ;  /* 0x000000151815723e */ /* 0x008fc400000010ff */
[----:B--2---:R-:W-:-:S03]  /*0bc0*/  F2FP.BF16.F32.PACK_AB R23, R26, R23 ;  /* 0x000000171a17723e */ /* 0x004fc600000010ff */
[----:B------:R-:W-:Y:S02]  /*0bd0*/  HMUL2.BF16_V2 R21, R21.H0_H0, R21.H1_H1 ;  /* 0x3000001515157232 */ /* 0x000fe40000200800 */
[----:B------:R-:W-:Y:S01]  /*0be0*/  HMUL2.BF16_V2 R23, R23.H0_H0, R23.H1_H1 ;  /* 0x3000001717177232 */ /* 0x000fe20000200800 */
[----:B----4-:R-:W-:-:S04]  /*0bf0*/  F2FP.BF16.F32.PACK_AB R22, R19, R22 ;  /* 0x000000161316723e */ /* 0x010fc800000010ff */
[----:B------:R-:W-:Y:S01]  /*0c00*/  PRMT R19, R23, 0x7610, R19 ;  /* 0x0000761017137816 */ /* 0x000fe20000000013 */
[----:B------:R-:W-:Y:S01]  /*0c10*/  HMUL2.BF16_V2 R22, R22.H0_H0, R22.H1_H1 ;  /* 0x3000001616167232 */ /* 0x000fe20000200800 */
[----:B------:R-:W-:Y:S02]  /*0c20*/  SHF.L.U32 R21, R21, 0x10, RZ ;  /* 0x0000001015157819 */ /* 0x000fe400000006ff */
[----:B0-----:R-:W-:Y:S02]  /*0c30*/  SHF.L.U32 R4, R19, 0x10, RZ ;  /* 0x0000001013047819 */ /* 0x001fe400000006ff */
[----:B-1----:R-:W-:Y:S01]  /*0c40*/  PRMT R2, R22, 0x7610, R2 ;  /* 0x0000761016027816 */ /* 0x002fe20000000002 */
[----:B------:R-:W-:Y:S01]  /*0c50*/  FADD R21, R14, R21 ;  /* 0x000000150e157221 */ /* 0x000fe20000000000 */
[----:B-----5:R-:W-:Y:S02]  /*0c60*/  F2FP.BF16.F32.PACK_AB R9, R9, R10 ;  /* 0x0000000a0909723e */ /* 0x020fe400000010ff */
[----:B------:R-:W-:Y:S01]  /*0c70*/  F2FP.BF16.F32.PACK_AB R11, R11, R12 ;  /* 0x0000000c0b0b723e */ /* 0x000fe200000010ff */
[----:B------:R-:W-:-:S02]  /*0c80*/  IMAD.U32 R3, R2, 0x10000, RZ ;  /* 0x0001000002037824 */ /* 0x000fc400078e00ff */
[----:B------:R-:W-:Y:S01]  /*0c90*/  FADD R4, R21, R4 ;  /* 0x0000000415047221 */ /* 0x000fe20000000000 */
[----:B------:R-:W-:Y:S02]  /*0ca0*/  HMUL2.BF16_V2 R2, R9.H0_H0, R9.H1_H1 ;  /* 0x3000000909027232 */ /* 0x000fe40000200800 */
[----:B------:R-:W-:Y:S02]  /*0cb0*/  HMUL2.BF16_V2 R11, R11.H0_H0, R11.H1_H1 ;  /* 0x3000000b0b0b7232 */ /* 0x000fe40000200800 */
[----:B------:R-:W-:Y:S01]  /*0cc0*/  FADD R3, R4, R3 ;  /* 0x0000000304037221 */ /* 0x000fe20000000000 */
[----:B------:R-:W-:Y:S02]  /*0cd0*/  F2FP.BF16.F32.PACK_AB R15, R15, R18 ;  /* 0x000000120f0f723e */ /* 0x000fe400000010ff */
[----:B------:R-:W-:Y:S02]  /*0ce0*/  PRMT R4, R11, 0x7610, R4 ;  /* 0x000076100b047816 */ /* 0x000fe40000000004 */
[----:B------:R-:W-:-:S02]  /*0cf0*/  SHF.L.U32 R2, R2, 0x10, RZ ;  /* 0x0000001002027819 */ /* 0x000fc400000006ff */
[----:B------:R-:W-:Y:S01]  /*0d00*/  F2FP.BF16.F32.PACK_AB R13, R13, R16 ;  /* 0x000000100d0d723e */ /* 0x000fe200000010ff */
[----:B------:R-:W-:Y:S01]  /*0d10*/  HMUL2.BF16_V2 R15, R15.H0_H0, R15.H1_H1 ;  /* 0x3000000f0f0f7232 */ /* 0x000fe20000200800 */
[----:B------:R-:W-:Y:S01]  /*0d20*/  SHF.L.U32 R5, R4, 0x10, RZ ;  /* 0x0000001004057819 */ /* 0x000fe200000006ff */
[----:B------:R-:W-:Y:S02]  /*0d30*/  FADD R2, R3, R2 ;  /* 0x0000000203027221 */ /* 0x000fe40000000000 */
[----:B------:R-:W-:Y:S01]  /*0d40*/  HMUL2.BF16_V2 R9, R13.H0_H0, R13.H1_H1 ;  /* 0x3000000d0d097232 */ /* 0x000fe20000200800 */
[----:B------:R-:W-:Y:S02]  /*0d50*/  PRMT R3, R15, 0x7610, R3 ;  /* 0x000076100f037816 */ /* 0x000fe40000000003 */
[----:B------:R-:W-:Y:S01]  /*0d60*/  F2FP.BF16.F32.PACK_AB R17, R20, R17 ;  /* 0x000000111411723e */ /* 0x000fe200000010ff */
[----:B------:R-:W-:Y:S01]  /*0d70*/  FADD R2, R2, R5 ;  /* 0x0000000502027221 */ /* 0x000fe20000000000 */
[----:B------:R-:W-:Y:S01]  /*0d80*/  IMAD.U32 R9, R9, 0x10000, RZ ;  /* 0x0001000009097824 */ /* 0x000fe200078e00ff */
[----:B------:R-:W-:-:S02]  /*0d90*/  SHF.L.U32 R3, R3, 0x10, RZ ;  /* 0x0000001003037819 */ /* 0x000fc400000006ff */
[----:B------:R-:W-:Y:S02]  /*0da0*/  HMUL2.BF16_V2 R4, R17.H0_H0, R17.H1_H1 ;  /* 0x3000001111047232 */ /* 0x000fe40000200800 */
[----:B------:R-:W-:-:S03]  /*0db0*/  FADD R2, R2, R9 ;  /* 0x0000000902027221 */ /* 0x000fc60000000000 */
[----:B------:R-:W-:Y:S01]  /*0dc0*/  SHF.L.U32 R5, R4, 0x10, RZ ;  /* 0x0000001004057819 */ /* 0x000fe200000006ff */
[----:B------:R-:W-:-:S04]  /*0dd0*/  FADD R2, R2, R3 ;  /* 0x0000000302027221 */ /* 0x000fc80000000000 */
[----:B------:R-:W-:-:S07]  /*0de0*/  FADD R14, R2, R5 ;  /* 0x00000005020e7221 */ /* 0x000fce0000000000 */
.L_x_3:
[----:B------:R-:W-:Y:S05]  /*0df0*/  BRA.U !UP1, `(.L_x_0) ;  /* 0x0000000509047547 */ /* 0x000fea000b800000 */
[----:B------:R-:W-:Y:S02]  /*0e00*/  UISETP.GE.U32.AND UP0, UPT, UR6, 0x4, UPT ;  /* 0x000000040600788c */ /* 0x000fe4000bf06070 */
[----:B------:R-:W-:-:S04]  /*0e10*/  ULOP3.LUT UR5, UR7, 0x3, URZ, 0xc0, !UPT ;  /* 0x0000000307057892 */ /* 0x000fc8000f8ec0ff */
[----:B------:R-:W-:-:S03]  /*0e20*/  UISETP.NE.AND UP1, UPT, UR5, URZ, UPT ;  /* 0x000000ff0500728c */ /* 0x000fc6000bf25270 */
[----:B------:R-:W-:Y:S08]  /*0e30*/  BRA.U !UP0, `(.L_x_4) ;  /* 0x0000000108987547 */ /* 0x000ff0000b800000 */
[----:B------:R-:W0:Y:S01]  /*0e40*/  LDC.64 R4, c[0x0][0x380] ;  /* 0x0000e000ff047b82 */ /* 0x000e220000000a00 */
[----:B------:R-:W1:Y:S01]  /*0e50*/  LDCU.64 UR6, c[0x0][0x380] ;  /* 0x00007000ff0677ac */ /* 0x000e620008000a00 */
[C---:B------:R-:W-:Y:S01]  /*0e60*/  IADD3 R9, P0, PT, R6.reuse, UR4, RZ ;  /* 0x0000000406097c10 */ /* 0x040fe2000ff1e0ff */
[----:B------:R-:W-:Y:S01]  /*0e70*/  VIADD R11, R6, UR4 ;  /* 0x00000004060b7c36 */ /* 0x000fe20008000000 */
[----:B------:R-:W-:Y:S02]  /*0e80*/  IADD3 R3, PT, PT, R8, UR4, RZ ;  /* 0x0000000408037c10 */ /* 0x000fe4000fffe0ff */
[----:B------:R-:W-:Y:S02]  /*0e90*/  IADD3.X R16, PT, PT, RZ, RZ, RZ, P0, !PT ;  /* 0x000000ffff107210 */ /* 0x000fe400007fe4ff */
[----:B------:R-:W2:Y:S01]  /*0ea0*/  LDC.64 R12, c[0x0][0x388] ;  /* 0x0000e200ff0c7b82 */ /* 0x000ea20000000a00 */
[----:B-1----:R-:W-:Y:S01]  /*0eb0*/  LEA R2, P0, R9, UR6, 0x2 ;  /* 0x0000000609027c11 */ /* 0x002fe2000f8010ff */
[----:B0-----:R-:W-:-:S06]  /*0ec0*/  IMAD.WIDE.U32 R10, R11, 0x4, R4 ;  /* 0x000000040b0a7825 */ /* 0x001fcc00078e0004 */
[----:B------:R-:W3:Y:S01]  /*0ed0*/  LDG.E R10, desc[UR12][R10.64] ;  /* 0x0000000c0a0a7981 */ /* 0x000ee2000c1e1900 */
[----:B--2---:R-:W-:Y:S01]  /*0ee0*/  IMAD.WIDE R4, R3, 0x4, R12 ;  /* 0x0000000403047825 */ /* 0x004fe200078e020c */
[----:B------:R-:W-:-:S04]  /*0ef0*/  LEA.HI.X R3, R9, UR7, R16, 0x2, P0 ;  /* 0x0000000709037c11 */ /* 0x000fc800080f1410 */
[----:B------:R-:W3:Y:S04]  /*0f00*/  LDG.E R9, desc[UR12][R4.64] ;  /* 0x0000000c04097981 */ /* 0x000ee8000c1e1900 */
[----:B------:R-:W2:Y:S04]  /*0f10*/  LDG.E R13, desc[UR12][R4.64+0x4] ;  /* 0x0000040c040d7981 */ /* 0x000ea8000c1e1900 */
[----:B------:R-:W2:Y:S04]  /*0f20*/  LDG.E R12, desc[UR12][R2.64+0x4] ;  /* 0x0000040c020c7981 */ /* 0x000ea8000c1e1900 */
[----:B------:R-:W4:Y:S04]  /*0f30*/  LDG.E R16, desc[UR12][R4.64+0x8] ;  /* 0x0000080c04107981 */ /* 0x000f28000c1e1900 */
[----:B------:R-:W4:Y:S04]  /*0f40*/  LDG.E R15, desc[UR12][R2.64+0x8] ;  /* 0x0000080c020f7981 */ /* 0x000f28000c1e1900 */
[----:B------:R3:W5:Y:S04]  /*0f50*/  LDG.E R17, desc[UR12][R2.64+0xc] ;  /* 0x00000c0c02117981 */ /* 0x000768000c1e1900 */
[----:B------:R-:W5:Y:S01]  /*0f60*/  LDG.E R18, desc[UR12][R4.64+0xc] ;  /* 0x00000c0c04127981 */ /* 0x000f62000c1e1900 */
[----:B------:R-:W-:Y:S01]  /*0f70*/  UIADD3 UR4, UPT, UPT, UR4, 0x4, URZ ;  /* 0x0000000404047890 */ /* 0x000fe2000fffe0ff */
[----:B---3--:R-:W-:-:S05]  /*0f80*/  F2FP.BF16.F32.PACK_AB R3, R9, R10 ;  /* 0x0000000a0903723e */ /* 0x008fca00000010ff */
[----:B------:R-:W-:Y:S01]  /*0f90*/  HMUL2.BF16_V2 R3, R3.H0_H0, R3.H1_H1 ;  /* 0x3000000303037232 */ /* 0x000fe20000200800 */
[----:B--2---:R-:W-:-:S04]  /*0fa0*/  F2FP.BF16.F32.PACK_AB R12, R13, R12 ;  /* 0x0000000c0d0c723e */ /* 0x004fc800000010ff */
[----:B------:R-:W-:Y:S02]  /*0fb0*/  PRMT R9, R3, 0x7610, R9 ;  /* 0x0000761003097816 */ /* 0x000fe40000000009 */
[----:B----4-:R-:W-:Y:S01]  /*0fc0*/  F2FP.BF16.F32.PACK_AB R15, R16, R15 ;  /* 0x0000000f100f723e */ /* 0x010fe200000010ff */
[----:B------:R-:W-:Y:S02]  /*0fd0*/  HMUL2.BF16_V2 R10, R12.H0_H0, R12.H1_H1 ;  /* 0x3000000c0c0a7232 */ /* 0x000fe40000200800 */
[----:B------:R-:W-:Y:S02]  /*0fe0*/  IMAD.U32 R9, R9, 0x10000, RZ ;  /* 0x0001000009097824 */ /* 0x000fe400078e00ff */
[----:B------:R-:W-:Y:S01]  /*0ff0*/  HMUL2.BF16_V2 R15, R15.H0_H0, R15.H1_H1 ;  /* 0x3000000f0f0f7232 */ /* 0x000fe20000200800 */
[----:B------:R-:W-:Y:S02]  /*1000*/  SHF.L.U32 R10, R10, 0x10, RZ ;  /* 0x000000100a0a7819 */ /* 0x000fe400000006ff */
[----:B-----5:R-:W-:Y:S01]  /*1010*/  F2FP.BF16.F32.PACK_AB R17, R18, R17 ;  /* 0x000000111211723e */ /* 0x020fe200000010ff */
[----:B------:R-:W-:Y:S01]  /*1020*/  FADD R9, R14, R9 ;  /* 0x000000090e097221 */ /* 0x000fe20000000000 */
[----:B------:R-:W-:-:S03]  /*1030*/  PRMT R2, R15, 0x7610, R2 ;  /* 0x000076100f027816 */ /* 0x000fc60000000002 */
[----:B------:R-:W-:Y:S01]  /*1040*/  HMUL2.BF16_V2 R3, R17.H0_H0, R17.H1_H1 ;  /* 0x3000001111037232 */ /* 0x000fe20000200800 */
[----:B------:R-:W-:Y:S01]  /*1050*/  SHF.L.U32 R2, R2, 0x10, RZ ;  /* 0x0000001002027819 */ /* 0x000fe200000006ff */
[----:B------:R-:W-:-:S03]  /*1060*/  FADD R9, R9, R10 ;  /* 0x0000000a09097221 */ /* 0x000fc60000000000 */
[----:B------:R-:W-:Y:S02]  /*1070*/  IMAD.U32 R3, R3, 0x10000, RZ ;  /* 0x0001000003037824 */ /* 0x000fe400078e00ff */
[----:B------:R-:W-:-:S04]  /*1080*/  FADD R2, R9, R2 ;  /* 0x0000000209027221 */ /* 0x000fc80000000000 */
[----:B------:R-:W-:-:S07]  /*1090*/  FADD R14, R2, R3 ;  /* 0x00000003020e7221 */ /* 0x000fce0000000000 */
.L_x_4:
[----:B------:R-:W-:Y:S05]  /*10a0*/  BRA.U !UP1, `(.L_x_0) ;  /* 0x0000000109587547 */ /* 0x000fea000b800000 */
[----:B------:R-:W0:Y:S01]  /*10b0*/  LDC.64 R4, c[0x0][0x380] ;  /* 0x0000e000ff047b82 */ /* 0x000e220000000a00 */
[----:B------:R-:W-:Y:S01]  /*10c0*/  IADD3 R9, PT, PT, R6, UR4, RZ ;  /* 0x0000000406097c10 */ /* 0x000fe2000fffe0ff */
[----:B------:R-:W-:Y:S01]  /*10d0*/  UIADD3 UR5, UPT, UPT, -UR5, URZ, URZ ;  /* 0x000000ff05057290 */ /* 0x000fe2000fffe1ff */
[----:B------:R-:W-:-:S05]  /*10e0*/  IADD3 R11, PT, PT, R8, UR4, RZ ;  /* 0x00000004080b7c10 */ /* 0x000fca000fffe0ff */
[----:B------:R-:W1:Y:S01]  /*10f0*/  LDC.64 R2, c[0x0][0x388] ;  /* 0x0000e200ff027b82 */ /* 0x000e620000000a00 */
[----:B0-----:R-:W-:-:S04]  /*1100*/  IMAD.WIDE.U32 R4, R9, 0x4, R4 ;  /* 0x0000000409047825 */ /* 0x001fc800078e0004 */
[----:B------:R-:W-:Y:S01]  /*1110*/  IMAD.MOV.U32 R9, RZ, RZ, R5 ;  /* 0x000000ffff097224 */ /* 0x000fe200078e0005 */
[----:B------:R-:W-:-:S07]  /*1120*/  MOV R10, R4 ;  /* 0x00000004000a7202 */ /* 0x000fce0000000f00 */
.L_x_5:
[----:B-1----:R-:W-:Y:S01]  /*1130*/  IMAD.WIDE R4, R11, 0x4, R2 ;  /* 0x000000040b047825 */ /* 0x002fe200078e0202 */
[----:B------:R-:W-:-:S05]  /*1140*/  MOV R8, R10 ;  /* 0x0000000a00087202 */ /* 0x000fca0000000f00 */
[----:B------:R-:W2:Y:S04]  /*1150*/  LDG.E R5, desc[UR12][R4.64] ;  /* 0x0000000c04057981 */ /* 0x000ea8000c1e1900 */
[----:B------:R0:W2:Y:S01]  /*1160*/  LDG.E R6, desc[UR12][R8.64] ;  /* 0x0000000c08067981 */ /* 0x0000a2000c1e1900 */
[----:B------:R-:W-:Y:S01]  /*1170*/  UIADD3 UR5, UPT, UPT, UR5, 0x1, URZ ;  /* 0x0000000105057890 */ /* 0x000fe2000fffe0ff */
[----:B------:R-:W-:Y:S02]  /*1180*/  IADD3 R10, P0, PT, R10, 0x4, RZ ;  /* 0x000000040a0a7810 */ /* 0x000fe40007f1e0ff */
[----:B------:R-:W-:Y:S01]  /*1190*/  IADD3 R11, PT, PT, R11, 0x1, RZ ;  /* 0x000000010b0b7810 */ /* 0x000fe20007ffe0ff */
[----:B------:R-:W-:Y:S01]  /*11a0*/  UISETP.NE.AND UP0, UPT, UR5, URZ, UPT ;  /* 0x000000ff0500728c */ /* 0x000fe2000bf05270 */
[----:B0-----:R-:W-:-:S02]  /*11b0*/  IADD3.X R9, PT, PT, RZ, R9, RZ, P0, !PT ;  /* 0x00000009ff097210 */ /* 0x001fc400007fe4ff */
[----:B--2---:R-:W-:-:S05]  /*11c0*/  F2FP.BF16.F32.PACK_AB R6, R5, R6 ;  /* 0x000000060506723e */ /* 0x004fca00000010ff */
[----:B------:R-:W-:-:S05]  /*11d0*/  HMUL2.BF16_V2 R6, R6.H0_H0, R6.H1_H1 ;  /* 0x3000000606067232 */ /* 0x000fca0000200800 */
[----:B------:R-:W-:-:S04]  /*11e0*/  IMAD.U32 R13, R6, 0x10000, RZ ;  /* 0x00010000060d7824 */ /* 0x000fc800078e00ff */
[----:B------:R-:W-:Y:S01]  /*11f0*/  FADD R14, R13, R14 ;  /* 0x0000000e0d0e7221 */ /* 0x000fe20000000000 */
[----:B------:R-:W-:Y:S06]  /*1200*/  BRA.U UP0, `(.L_x_5) ;  /* 0xfffffffd00c87547 */ /* 0x000fec000b83ffff */
.L_x_0:
[----:B------:R-:W0:Y:S08]  /*1210*/  LDC.64 R2, c[0x0][0x390] ;  /* 0x0000e400ff027b82 */ /* 0x000e300000000a00 */
[----:B------:R-:W1:Y:S01]  /*1220*/  LDC.64 R4, c[0x0][0x398] ;  /* 0x0000e600ff047b82 */ /* 0x000e620000000a00 */
[----:B0-----:R-:W-:-:S06]  /*1230*/  IMAD.WIDE R2, R0, 0x4, R2 ;  /* 0x0000000400027825 */ /* 0x001fcc00078e0202 */
[----:B------:R-:W2:Y:S01]  /*1240*/  LDG.E R3, desc[UR12][R2.64] ;  /* 0x0000000c02037981 */ /* 0x000ea2000c1e1900 */
[----:B------:R-:W-:-:S04]  /*1250*/  IMAD R7, R7, UR11, R0 ;  /* 0x0000000b07077c24 */ /* 0x000fc8000f8e0200 */
[----:B-1----:R-:W-:-:S04]  /*1260*/  IMAD.WIDE R4, R7, 0x4, R4 ;  /* 0x0000000407047825 */ /* 0x002fc800078e0204 */
[----:B--2---:R-:W-:-:S05]  /*1270*/  FADD R14, R3, R14 ;  /* 0x0000000e030e7221 */ /* 0x004fca0000000000 */
[----:B------:R-:W-:-:S05]  /*1280*/  FMNMX R7, RZ, R14, !PT ;  /* 0x0000000eff077209 */ /* 0x000fca0007800000 */
[----:B------:R-:W-:Y:S01]  /*1290*/  STG.E desc[UR12][R4.64], R7 ;  /* 0x0000000704007986 */ /* 0x000fe2000c10190c */
[----:B------:R-:W-:Y:S05]  /*12a0*/  EXIT ;  /* 0x000000000000794d */ /* 0x000fea0003800000 */
.L_x_6:
[----:B------:R-:W-:-:S00]  /*12b0*/  BRA `(.L_x_6) ;  /* 0xfffffffc00fc7947 */ /* 0x000fc0000383ffff */
[----:B------:R-:W-:-:S00]  /*12c0*/  NOP ;  /* 0x0000000000007918 */ /* 0x000fc00000000000 */
        /* <DEDUP_REMOVED lines=11> */
.L_x_7:


//--------------------- .nv.shared.reserved.0     --------------------------
	.section	.nv.shared.reserved.0,"aw",@nobits
	.weak		__nv_reservedSMEM_offset_0_alias
	.size		__nv_reservedSMEM_offset_0_alias, 0, 64
	.other		__nv_reservedSMEM_offset_0_alias,@"STO_CUDA_RESERVED_SHARED STV_DEFAULT"
__nv_reservedSMEM_offset_0_alias:
	.zero		0
	.zero		64


//--------------------- .nv.constant0._Z23matmul_relu_kernel_bf16PKfS0_S0_Pfiiii --------------------------
	.section	.nv.constant0._Z23matmul_relu_kernel_bf16PKfS0_S0_Pfiiii,"a",@progbits
	.sectionflags	@""
	.align	4
.nv.constant0._Z23matmul_relu_kernel_bf16PKfS0_S0_Pfiiii:
	.zero		944


//--------------------- SYMBOLS --------------------------

	.type		.nv.reservedSmem.offset0,@object
	.size		.nv.reservedSmem.offset0,0x4
